//
// Generated by NVIDIA NVVM Compiler
//
// Compiler Build ID: CL-36424714
// Cuda compilation tools, release 13.0, V13.0.88
// Based on NVVM 20.0.0
//

.version 9.0
.target sm_100
.address_size 64

	// .globl	_Z6kernelPiS_S_ii

.visible .entry _Z6kernelPiS_S_ii(
	.param .u64 .ptr .align 1 _Z6kernelPiS_S_ii_param_0,
	.param .u64 .ptr .align 1 _Z6kernelPiS_S_ii_param_1,
	.param .u64 .ptr .align 1 _Z6kernelPiS_S_ii_param_2,
	.param .u32 _Z6kernelPiS_S_ii_param_3,
	.param .u32 _Z6kernelPiS_S_ii_param_4
)
{
	.reg .pred 	%p<10>;
	.reg .b32 	%r<141>;
	.reg .b64 	%rd<47>;

	ld.param.u64 	%rd16, [_Z6kernelPiS_S_ii_param_0];
	ld.param.u64 	%rd17, [_Z6kernelPiS_S_ii_param_1];
	ld.param.u64 	%rd15, [_Z6kernelPiS_S_ii_param_2];
	ld.param.u32 	%r31, [_Z6kernelPiS_S_ii_param_3];
	cvta.to.global.u64 	%rd1, %rd17;
	cvta.to.global.u64 	%rd2, %rd16;
	mov.u32 	%r33, %ctaid.y;
	mov.u32 	%r34, %ntid.y;
	mov.u32 	%r35, %tid.y;
	mad.lo.s32 	%r1, %r33, %r34, %r35;
	setp.lt.s32 	%p1, %r31, 1;
	mov.b32 	%r140, 0;
	@%p1 bra 	$L__BB0_13;
	mul.lo.s32 	%r2, %r31, %r1;
	and.b32  	%r3, %r31, 15;
	setp.lt.u32 	%p2, %r31, 16;
	mov.b32 	%r140, 0;
	mov.u32 	%r134, %r140;
	@%p2 bra 	$L__BB0_4;
	and.b32  	%r134, %r31, 2147483632;
	neg.s32 	%r127, %r134;
	mul.wide.u32 	%rd18, %r2, 4;
	add.s64 	%rd19, %rd18, %rd2;
	add.s64 	%rd44, %rd19, 32;
	add.s64 	%rd43, %rd1, 32;
	mov.b32 	%r140, 0;
$L__BB0_3:
	.pragma "nounroll";
	ld.global.u32 	%r39, [%rd44+-32];
	ld.global.u32 	%r40, [%rd43+-32];
	mad.lo.s32 	%r41, %r40, %r39, %r140;
	ld.global.u32 	%r42, [%rd44+-28];
	ld.global.u32 	%r43, [%rd43+-28];
	mad.lo.s32 	%r44, %r43, %r42, %r41;
	ld.global.u32 	%r45, [%rd44+-24];
	ld.global.u32 	%r46, [%rd43+-24];
	mad.lo.s32 	%r47, %r46, %r45, %r44;
	ld.global.u32 	%r48, [%rd44+-20];
	ld.global.u32 	%r49, [%rd43+-20];
	mad.lo.s32 	%r50, %r49, %r48, %r47;
	ld.global.u32 	%r51, [%rd44+-16];
	ld.global.u32 	%r52, [%rd43+-16];
	mad.lo.s32 	%r53, %r52, %r51, %r50;
	ld.global.u32 	%r54, [%rd44+-12];
	ld.global.u32 	%r55, [%rd43+-12];
	mad.lo.s32 	%r56, %r55, %r54, %r53;
	ld.global.u32 	%r57, [%rd44+-8];
	ld.global.u32 	%r58, [%rd43+-8];
	mad.lo.s32 	%r59, %r58, %r57, %r56;
	ld.global.u32 	%r60, [%rd44+-4];
	ld.global.u32 	%r61, [%rd43+-4];
	mad.lo.s32 	%r62, %r61, %r60, %r59;
	ld.global.u32 	%r63, [%rd44];
	ld.global.u32 	%r64, [%rd43];
	mad.lo.s32 	%r65, %r64, %r63, %r62;
	ld.global.u32 	%r66, [%rd44+4];
	ld.global.u32 	%r67, [%rd43+4];
	mad.lo.s32 	%r68, %r67, %r66, %r65;
	ld.global.u32 	%r69, [%rd44+8];
	ld.global.u32 	%r70, [%rd43+8];
	mad.lo.s32 	%r71, %r70, %r69, %r68;
	ld.global.u32 	%r72, [%rd44+12];
	ld.global.u32 	%r73, [%rd43+12];
	mad.lo.s32 	%r74, %r73, %r72, %r71;
	ld.global.u32 	%r75, [%rd44+16];
	ld.global.u32 	%r76, [%rd43+16];
	mad.lo.s32 	%r77, %r76, %r75, %r74;
	ld.global.u32 	%r78, [%rd44+20];
	ld.global.u32 	%r79, [%rd43+20];
	mad.lo.s32 	%r80, %r79, %r78, %r77;
	ld.global.u32 	%r81, [%rd44+24];
	ld.global.u32 	%r82, [%rd43+24];
	mad.lo.s32 	%r83, %r82, %r81, %r80;
	ld.global.u32 	%r84, [%rd44+28];
	ld.global.u32 	%r85, [%rd43+28];
	mad.lo.s32 	%r140, %r85, %r84, %r83;
	add.s32 	%r127, %r127, 16;
	add.s64 	%rd44, %rd44, 64;
	add.s64 	%rd43, %rd43, 64;
	setp.ne.s32 	%p3, %r127, 0;
	@%p3 bra 	$L__BB0_3;
$L__BB0_4:
	setp.eq.s32 	%p4, %r3, 0;
	@%p4 bra 	$L__BB0_13;
	and.b32  	%r13, %r31, 7;
	setp.lt.u32 	%p5, %r3, 8;
	@%p5 bra 	$L__BB0_7;
	add.s32 	%r87, %r134, %r2;
	mul.wide.u32 	%rd20, %r87, 4;
	add.s64 	%rd21, %rd2, %rd20;
	ld.global.u32 	%r88, [%rd21];
	cvt.u64.u32 	%rd22, %r134;
	mul.wide.u32 	%rd23, %r134, 4;
	add.s64 	%rd24, %rd1, %rd23;
	ld.global.u32 	%r89, [%rd24];
	mad.lo.s32 	%r90, %r89, %r88, %r140;
	cvt.u64.u32 	%rd25, %r2;
	add.s64 	%rd26, %rd22, %rd25;
	shl.b64 	%rd27, %rd26, 2;
	add.s64 	%rd28, %rd2, %rd27;
	ld.global.u32 	%r91, [%rd28+4];
	ld.global.u32 	%r92, [%rd24+4];
	mad.lo.s32 	%r93, %r92, %r91, %r90;
	ld.global.u32 	%r94, [%rd28+8];
	ld.global.u32 	%r95, [%rd24+8];
	mad.lo.s32 	%r96, %r95, %r94, %r93;
	ld.global.u32 	%r97, [%rd28+12];
	ld.global.u32 	%r98, [%rd24+12];
	mad.lo.s32 	%r99, %r98, %r97, %r96;
	ld.global.u32 	%r100, [%rd28+16];
	ld.global.u32 	%r101, [%rd24+16];
	mad.lo.s32 	%r102, %r101, %r100, %r99;
	ld.global.u32 	%r103, [%rd28+20];
	ld.global.u32 	%r104, [%rd24+20];
	mad.lo.s32 	%r105, %r104, %r103, %r102;
	ld.global.u32 	%r106, [%rd28+24];
	ld.global.u32 	%r107, [%rd24+24];
	mad.lo.s32 	%r108, %r107, %r106, %r105;
	ld.global.u32 	%r109, [%rd28+28];
	ld.global.u32 	%r110, [%rd24+28];
	mad.lo.s32 	%r140, %r110, %r109, %r108;
	add.s32 	%r134, %r134, 8;
$L__BB0_7:
	setp.eq.s32 	%p6, %r13, 0;
	@%p6 bra 	$L__BB0_13;
	and.b32  	%r19, %r31, 3;
	setp.lt.u32 	%p7, %r13, 4;
	@%p7 bra 	$L__BB0_10;
	add.s32 	%r112, %r134, %r2;
	mul.wide.u32 	%rd29, %r112, 4;
	add.s64 	%rd30, %rd2, %rd29;
	ld.global.u32 	%r113, [%rd30];
	cvt.u64.u32 	%rd31, %r134;
	mul.wide.u32 	%rd32, %r134, 4;
	add.s64 	%rd33, %rd1, %rd32;
	ld.global.u32 	%r114, [%rd33];
	mad.lo.s32 	%r115, %r114, %r113, %r140;
	cvt.u64.u32 	%rd34, %r2;
	add.s64 	%rd35, %rd31, %rd34;
	shl.b64 	%rd36, %rd35, 2;
	add.s64 	%rd37, %rd2, %rd36;
	ld.global.u32 	%r116, [%rd37+4];
	ld.global.u32 	%r117, [%rd33+4];
	mad.lo.s32 	%r118, %r117, %r116, %r115;
	ld.global.u32 	%r119, [%rd37+8];
	ld.global.u32 	%r120, [%rd33+8];
	mad.lo.s32 	%r121, %r120, %r119, %r118;
	ld.global.u32 	%r122, [%rd37+12];
	ld.global.u32 	%r123, [%rd33+12];
	mad.lo.s32 	%r140, %r123, %r122, %r121;
	add.s32 	%r134, %r134, 4;
$L__BB0_10:
	setp.eq.s32 	%p8, %r19, 0;
	@%p8 bra 	$L__BB0_13;
	mul.wide.u32 	%rd38, %r134, 4;
	add.s64 	%rd46, %rd1, %rd38;
	add.s32 	%r124, %r134, %r2;
	mul.wide.u32 	%rd39, %r124, 4;
	add.s64 	%rd45, %rd2, %rd39;
	neg.s32 	%r138, %r19;
$L__BB0_12:
	.pragma "nounroll";
	ld.global.u32 	%r125, [%rd45];
	ld.global.u32 	%r126, [%rd46];
	mad.lo.s32 	%r140, %r126, %r125, %r140;
	add.s64 	%rd46, %rd46, 4;
	add.s64 	%rd45, %rd45, 4;
	add.s32 	%r138, %r138, 1;
	setp.ne.s32 	%p9, %r138, 0;
	@%p9 bra 	$L__BB0_12;
$L__BB0_13:
	cvta.to.global.u64 	%rd40, %rd15;
	mul.wide.u32 	%rd41, %r1, 4;
	add.s64 	%rd42, %rd40, %rd41;
	st.global.u32 	[%rd42], %r140;
	ret;

}


// ===== COMPILED SASS (sm_100) =====

	.target	sm_100

	.elftype	@"ET_EXEC"


//--------------------- .note.nv.tkinfo           --------------------------
	.section	.note.nv.tkinfo,"",@"SHT_NOTE"
	.sectionflags	@"SHF_NOTE_NV_TKINFO"
	.tkinfo
        /*0018*/ 	.word	0x00000002
        /*0030*/ 	.string	""
        /*0030*/ 	.string	"ptxas"
        /*0030*/ 	.string	"Cuda compilation tools, release 13.0, V13.0.88"
        /*0030*/ 	.string	"Build cuda_13.0.r13.0/compiler.36424714_0"
        /*0030*/ 	.string	"-arch sm_100 -m 64 "



//--------------------- .note.nv.cuinfo           --------------------------
	.section	.note.nv.cuinfo,"",@"SHT_NOTE"
	.sectionflags	@"SHF_NOTE_NV_CUINFO"
        /*0018*/ 	.short	0x0002
        /*001a*/ 	.short	0x0064
        /*001c*/ 	.short	0x0082
	.zero		2


//--------------------- .nv.info                  --------------------------
	.section	.nv.info,"",@"SHT_CUDA_INFO"
	.align	4


	//----- nvinfo : EIATTR_REGCOUNT
	.align		4
        /*0000*/ 	.byte	0x04, 0x2f
        /*0002*/ 	.short	(.L_1 - .L_0)
	.align		4
.L_0:
        /*0004*/ 	.word	index@(_Z6kernelPiS_S_ii)
        /*0008*/ 	.word	0x0000001d


	//----- nvinfo : EIATTR_FRAME_SIZE
	.align		4
.L_1:
        /*000c*/ 	.byte	0x04, 0x11
        /*000e*/ 	.short	(.L_3 - .L_2)
	.align		4
.L_2:
        /*0010*/ 	.word	index@(_Z6kernelPiS_S_ii)
        /*0014*/ 	.word	0x00000000


	//----- nvinfo : EIATTR_MIN_STACK_SIZE
	.align		4
.L_3:
        /*0018*/ 	.byte	0x04, 0x12
        /*001a*/ 	.short	(.L_5 - .L_4)
	.align		4
.L_4:
        /*001c*/ 	.word	index@(_Z6kernelPiS_S_ii)
        /*0020*/ 	.word	0x00000000
.L_5:


//--------------------- .nv.compat                --------------------------
	.section	.nv.compat,"",@"SHT_CUDA_COMPAT_INFO"
	.align	4
        /*0000*/ 	.byte	0x02, 0x09, 0x00, 0x00, 0x02, 0x02, 0x01, 0x00, 0x02, 0x05, 0x05, 0x00, 0x03, 0x07, 0x01, 0x01
        /*0010*/ 	.byte	0x02, 0x03, 0x00, 0x00, 0x02, 0x06, 0x01, 0x00, 0x04, 0x0b, 0x08, 0x00, 0x09, 0x00, 0x00, 0x00
        /*0020*/ 	.byte	0x00, 0x00, 0x00, 0x00


//--------------------- .nv.info._Z6kernelPiS_S_ii --------------------------
	.section	.nv.info._Z6kernelPiS_S_ii,"",@"SHT_CUDA_INFO"
	.sectionflags	@""
	.align	4


	//----- nvinfo : EIATTR_CUDA_API_VERSION
	.align		4
        /*0000*/ 	.byte	0x04, 0x37
        /*0002*/ 	.short	(.L_7 - .L_6)
.L_6:
        /*0004*/ 	.word	0x00000082


	//----- nvinfo : EIATTR_KPARAM_INFO
	.align		4
.L_7:
        /*0008*/ 	.byte	0x04, 0x17
        /*000a*/ 	.short	(.L_9 - .L_8)
.L_8:
        /*000c*/ 	.word	0x00000000
        /*0010*/ 	.short	0x0004
        /*0012*/ 	.short	0x001c
        /*0014*/ 	.byte	0x00, 0xf0, 0x11, 0x00


	//----- nvinfo : EIATTR_KPARAM_INFO
	.align		4
.L_9:
        /*0018*/ 	.byte	0x04, 0x17
        /*001a*/ 	.short	(.L_11 - .L_10)
.L_10:
        /*001c*/ 	.word	0x00000000
        /*0020*/ 	.short	0x0003
        /*0022*/ 	.short	0x0018
        /*0024*/ 	.byte	0x00, 0xf0, 0x11, 0x00


	//----- nvinfo : EIATTR_KPARAM_INFO
	.align		4
.L_11:
        /*0028*/ 	.byte	0x04, 0x17
        /*002a*/ 	.short	(.L_13 - .L_12)
.L_12:
        /*002c*/ 	.word	0x00000000
        /*0030*/ 	.short	0x0002
        /*0032*/ 	.short	0x0010
        /*0034*/ 	.byte	0x00, 0xf5, 0x21, 0x00


	//----- nvinfo : EIATTR_KPARAM_INFO
	.align		4
.L_13:
        /*0038*/ 	.byte	0x04, 0x17
        /*003a*/ 	.short	(.L_15 - .L_14)
.L_14:
        /*003c*/ 	.word	0x00000000
        /*0040*/ 	.short	0x0001
        /*0042*/ 	.short	0x0008
        /*0044*/ 	.byte	0x00, 0xf5, 0x21, 0x00


	//----- nvinfo : EIATTR_KPARAM_INFO
	.align		4
.L_15:
        /*0048*/ 	.byte	0x04, 0x17
        /*004a*/ 	.short	(.L_17 - .L_16)
.L_16:
        /*004c*/ 	.word	0x00000000
        /*0050*/ 	.short	0x0000
        /*0052*/ 	.short	0x0000
        /*0054*/ 	.byte	0x00, 0xf5, 0x21, 0x00


	//----- nvinfo : EIATTR_SPARSE_MMA_MASK
	.align		4
.L_17:
        /*0058*/ 	.byte	0x03, 0x50
        /*005a*/ 	.short	0x0000


	//----- nvinfo : EIATTR_MAXREG_COUNT
	.align		4
        /*005c*/ 	.byte	0x03, 0x1b
        /*005e*/ 	.short	0x00ff


	//----- nvinfo : EIATTR_MERCURY_ISA_VERSION
	.align		4
        /*0060*/ 	.byte	0x03, 0x5f
        /*0062*/ 	.short	0x0101


	//----- nvinfo : EIATTR_VRC_CTA_INIT_COUNT
	.align		4
        /*0064*/ 	.byte	0x02, 0x4a
	.zero		1
	.zero		1


	//----- nvinfo : EIATTR_EXIT_INSTR_OFFSETS
	.align		4
        /*0068*/ 	.byte	0x04, 0x1c
        /*006a*/ 	.short	(.L_19 - .L_18)


	//   ....[0]....
.L_18:
        /*006c*/ 	.word	0x00000b40


	//----- nvinfo : EIATTR_CBANK_PARAM_SIZE
	.align		4
.L_19:
        /*0070*/ 	.byte	0x03, 0x19
        /*0072*/ 	.short	0x0020


	//----- nvinfo : EIATTR_PARAM_CBANK
	.align		4
        /*0074*/ 	.byte	0x04, 0x0a
        /*0076*/ 	.short	(.L_21 - .L_20)
	.align		4
.L_20:
        /*0078*/ 	.word	index@(.nv.constant0._Z6kernelPiS_S_ii)
        /*007c*/ 	.short	0x0380
        /*007e*/ 	.short	0x0020


	//----- nvinfo : EIATTR_SW_WAR
	.align		4
.L_21:
        /*0080*/ 	.byte	0x04, 0x36
        /*0082*/ 	.short	(.L_23 - .L_22)
.L_22:
        /*0084*/ 	.word	0x00000008
.L_23:


//--------------------- .nv.callgraph             --------------------------
	.section	.nv.callgraph,"",@"SHT_CUDA_CALLGRAPH"
	.align	4
	.sectionentsize	8
	.align		4
        /*0000*/ 	.word	0x00000000
	.align		4
        /*0004*/ 	.word	0xffffffff
	.align		4
        /*0008*/ 	.word	0x00000000
	.align		4
        /*000c*/ 	.word	0xfffffffe
	.align		4
        /*0010*/ 	.word	0x00000000
	.align		4
        /*0014*/ 	.word	0xfffffffd
	.align		4
        /*0018*/ 	.word	0x00000000
	.align		4
        /*001c*/ 	.word	0xfffffffc


//--------------------- .text._Z6kernelPiS_S_ii   --------------------------
	.section	.text._Z6kernelPiS_S_ii,"ax",@progbits
	.align	128
        .global         _Z6kernelPiS_S_ii
        .type           _Z6kernelPiS_S_ii,@function
        .size           _Z6kernelPiS_S_ii,(.L_x_7 - _Z6kernelPiS_S_ii)
        .other          _Z6kernelPiS_S_ii,@"STO_CUDA_ENTRY STV_DEFAULT"
_Z6kernelPiS_S_ii:
.text._Z6kernelPiS_S_ii:
[----:B------:R-:W-:Y:S01]  /*0000*/  LDC R1, c[0x0][0x37c] ;  /* 0x0000df00ff017b82 */ /* 0x000fe20000000800 */
[----:B------:R-:W0:Y:S01]  /*0010*/  S2R R3, SR_TID.Y ;  /* 0x0000000000037919 */ /* 0x000e220000002200 */
[----:B------:R-:W1:Y:S06]  /*0020*/  LDCU UR6, c[0x0][0x398] ;  /* 0x00007300ff0677ac */ /* 0x000e6c0008000800 */
[----:B------:R-:W0:Y:S01]  /*0030*/  S2UR UR4, SR_CTAID.Y ;  /* 0x00000000000479c3 */ /* 0x000e220000002600 */
[----:B------:R-:W-:Y:S01]  /*0040*/  HFMA2 R14, -RZ, RZ, 0, 0 ;  /* 0x00000000ff0e7431 */ /* 0x000fe200000001ff */
[----:B------:R-:W2:Y:S06]  /*0050*/  LDCU.64 UR10, c[0x0][0x358] ;  /* 0x00006b00ff0a77ac */ /* 0x000eac0008000a00 */
[----:B------:R-:W0:Y:S01]  /*0060*/  LDC R0, c[0x0][0x364] ;  /* 0x0000d900ff007b82 */ /* 0x000e220000000800 */
[----:B-1----:R-:W-:Y:S01]  /*0070*/  UISETP.GE.AND UP0, UPT, UR6, 0x1, UPT ;  /* 0x000000010600788c */ /* 0x002fe2000bf06270 */
[----:B0-----:R-:W-:-:S08]  /*0080*/  IMAD R0, R0, UR4, R3 ;  /* 0x0000000400007c24 */ /* 0x001fd0000f8e0203 */
[----:B--2---:R-:W-:Y:S05]  /*0090*/  BRA.U !UP0, `(.L_x_0) ;  /* 0x00000009089c7547 */ /* 0x004fea000b800000 */
[----:B------:R-:W-:Y:S02]  /*00a0*/  UISETP.GE.U32.AND UP1, UPT, UR6, 0x10, UPT ;  /* 0x000000100600788c */ /* 0x000fe4000bf26070 */
[----:B------:R-:W-:Y:S01]  /*00b0*/  IMAD R6, R0, UR6, RZ ;  /* 0x0000000600067c24 */ /* 0x000fe2000f8e02ff */
[----:B------:R-:W-:Y:S01]  /*00c0*/  ULOP3.LUT UR7, UR6, 0xf, URZ, 0xc0, !UPT ;  /* 0x0000000f06077892 */ /* 0x000fe2000f8ec0ff */
[----:B------:R-:W-:Y:S02]  /*00d0*/  MOV R14, RZ ;  /* 0x000000ff000e7202 */ /* 0x000fe40000000f00 */
[----:B------:R-:W-:Y:S01]  /*00e0*/  MOV R7, RZ ;  /* 0x000000ff00077202 */ /* 0x000fe20000000f00 */
[----:B------:R-:W-:Y:S02]  /*00f0*/  UISETP.NE.AND UP0, UPT, UR7, URZ, UPT ;  /* 0x000000ff0700728c */ /* 0x000fe4000bf05270 */
[----:B------:R-:W-:Y:S09]  /*0100*/  BRA.U !UP1, `(.L_x_1) ;  /* 0x0000000509107547 */ /* 0x000ff2000b800000 */
[----:B------:R-:W0:Y:S01]  /*0110*/  LDC.64 R2, c[0x0][0x380] ;  /* 0x0000e000ff027b82 */ /* 0x000e220000000a00 */
[----:B------:R-:W1:Y:S01]  /*0120*/  LDCU.64 UR4, c[0x0][0x388] ;  /* 0x00007100ff0477ac */ /* 0x000e620008000a00 */
[----:B------:R-:W-:Y:S01]  /*0130*/  MOV R14, RZ ;  /* 0x000000ff000e7202 */ /* 0x000fe20000000f00 */
[----:B------:R-:W-:-:S04]  /*0140*/  ULOP3.LUT UR8, UR6, 0x7ffffff0, URZ, 0xc0, !UPT ;  /* 0x7ffffff006087892 */ /* 0x000fc8000f8ec0ff */
[----:B------:R-:W-:Y:S02]  /*0150*/  UIADD3 UR9, UPT, UPT, -UR8, URZ, URZ ;  /* 0x000000ff08097290 */ /* 0x000fe4000fffe1ff */
[----:B------:R-:W-:Y:S01]  /*0160*/  MOV R7, UR8 ;  /* 0x0000000800077c02 */ /* 0x000fe20008000f00 */
[----:B-1----:R-:W-:-:S04]  /*0170*/  UIADD3 UR4, UP1, UPT, UR4, 0x20, URZ ;  /* 0x0000002004047890 */ /* 0x002fc8000ff3e0ff */
[----:B------:R-:W-:Y:S01]  /*0180*/  UIADD3.X UR5, UPT, UPT, URZ, UR5, URZ, UP1, !UPT ;  /* 0x00000005ff057290 */ /* 0x000fe20008ffe4ff */
[----:B0-----:R-:W-:Y:S01]  /*0190*/  IMAD.WIDE.U32 R2, R6, 0x4, R2 ;  /* 0x0000000406027825 */ /* 0x001fe200078e0002 */
[----:B------:R-:W-:Y:S02]  /*01a0*/  MOV R4, UR4 ;  /* 0x0000000400047c02 */ /* 0x000fe40008000f00 */
[----:B------:R-:W-:Y:S02]  /*01b0*/  IADD3 R2, P0, PT, R2, 0x20, RZ ;  /* 0x0000002002027810 */ /* 0x000fe40007f1e0ff */
[----:B------:R-:W-:Y:S02]  /*01c0*/  MOV R5, UR5 ;  /* 0x0000000500057c02 */ /* 0x000fe40008000f00 */
[----:B------:R-:W-:-:S09]  /*01d0*/  IADD3.X R3, PT, PT, RZ, R3, RZ, P0, !PT ;  /* 0x00000003ff037210 */ /* 0x000fd200007fe4ff */
.L_x_2:
[----:B------:R-:W2:Y:S04]  /*01e0*/  LDG.E R15, desc[UR10][R2.64+-0x20] ;  /* 0xffffe00a020f7981 */ /* 0x000ea8000c1e1900 */
[----:B------:R-:W2:Y:S04]  /*01f0*/  LDG.E R16, desc[UR10][R4.64+-0x20] ;  /* 0xffffe00a04107981 */ /* 0x000ea8000c1e1900 */
[----:B------:R-:W3:Y:S04]  /*0200*/  LDG.E R24, desc[UR10][R2.64+-0x1c] ;  /* 0xffffe40a02187981 */ /* 0x000ee8000c1e1900 */
[----:B------:R-:W3:Y:S04]  /*0210*/  LDG.E R25, desc[UR10][R4.64+-0x1c] ;  /* 0xffffe40a04197981 */ /* 0x000ee8000c1e1900 */
[----:B------:R-:W4:Y:S04]  /*0220*/  LDG.E R19, desc[UR10][R2.64+-0x18] ;  /* 0xffffe80a02137981 */ /* 0x000f28000c1e1900 */
[----:B------:R-:W4:Y:S04]  /*0230*/  LDG.E R18, desc[UR10][R4.64+-0x18] ;  /* 0xffffe80a04127981 */ /* 0x000f28000c1e1900 */
[----:B------:R-:W5:Y:S04]  /*0240*/  LDG.E R20, desc[UR10][R2.64+-0x14] ;  /* 0xffffec0a02147981 */ /* 0x000f68000c1e1900 */
        /* <DEDUP_REMOVED lines=9> */
[----:B------:R-:W5:Y:S01]  /*02e0*/  LDG.E R17, desc[UR10][R4.64] ;  /* 0x0000000a04117981 */ /* 0x000f62000c1e1900 */
[----:B--2---:R-:W-:-:S03]  /*02f0*/  IMAD R15, R15, R16, R14 ;  /* 0x000000100f0f7224 */ /* 0x004fc600078e020e */
[----:B------:R-:W2:Y:S04]  /*0300*/  LDG.E R16, desc[UR10][R2.64] ;  /* 0x0000000a02107981 */ /* 0x000ea8000c1e1900 */
[----:B------:R-:W2:Y:S01]  /*0310*/  LDG.E R14, desc[UR10][R2.64+0x4] ;  /* 0x0000040a020e7981 */ /* 0x000ea2000c1e1900 */
[----:B---3--:R-:W-:-:S03]  /*0320*/  IMAD R24, R24, R25, R15 ;  /* 0x0000001918187224 */ /* 0x008fc600078e020f */
[----:B------:R-:W3:Y:S04]  /*0330*/  LDG.E R15, desc[UR10][R4.64+0x4] ;  /* 0x0000040a040f7981 */ /* 0x000ee8000c1e1900 */
[----:B------:R-:W3:Y:S01]  /*0340*/  LDG.E R25, desc[UR10][R4.64+0x14] ;  /* 0x0000140a04197981 */ /* 0x000ee2000c1e1900 */
[----:B----4-:R-:W-:-:S03]  /*0350*/  IMAD R24, R19, R18, R24 ;  /* 0x0000001213187224 */ /* 0x010fc600078e0218 */
[----:B------:R-:W4:Y:S04]  /*0360*/  LDG.E R18, desc[UR10][R2.64+0x8] ;  /* 0x0000080a02127981 */ /* 0x000f28000c1e1900 */
[----:B------:R-:W4:Y:S01]  /*0370*/  LDG.E R19, desc[UR10][R4.64+0x8] ;  /* 0x0000080a04137981 */ /* 0x000f22000c1e1900 */
[----:B-----5:R-:W-:-:S03]  /*0380*/  IMAD R24, R20, R21, R24 ;  /* 0x0000001514187224 */ /* 0x020fc600078e0218 */
[----:B------:R-:W5:Y:S04]  /*0390*/  LDG.E R20, desc[UR10][R2.64+0xc] ;  /* 0x00000c0a02147981 */ /* 0x000f68000c1e1900 */
[----:B------:R-:W5:Y:S01]  /*03a0*/  LDG.E R21, desc[UR10][R4.64+0xc] ;  /* 0x00000c0a04157981 */ /* 0x000f62000c1e1900 */
[----:B------:R-:W-:-:S03]  /*03b0*/  IMAD R24, R22, R23, R24 ;  /* 0x0000001716187224 */ /* 0x000fc600078e0218 */
[----:B------:R-:W5:Y:S04]  /*03c0*/  LDG.E R22, desc[UR10][R2.64+0x10] ;  /* 0x0000100a02167981 */ /* 0x000f68000c1e1900 */
[----:B------:R-:W5:Y:S01]  /*03d0*/  LDG.E R23, desc[UR10][R4.64+0x10] ;  /* 0x0000100a04177981 */ /* 0x000f62000c1e1900 */
[----:B------:R-:W-:-:S03]  /*03e0*/  IMAD R26, R12, R13, R24 ;  /* 0x0000000d0c1a7224 */ /* 0x000fc600078e0218 */
[----:B------:R-:W5:Y:S04]  /*03f0*/  LDG.E R24, desc[UR10][R2.64+0x14] ;  /* 0x0000140a02187981 */ /* 0x000f68000c1e1900 */
[----:B------:R-:W5:Y:S04]  /*0400*/  LDG.E R13, desc[UR10][R2.64+0x18] ;  /* 0x0000180a020d7981 */ /* 0x000f68000c1e1900 */
[----:B------:R-:W5:Y:S01]  /*0410*/  LDG.E R12, desc[UR10][R4.64+0x18] ;  /* 0x0000180a040c7981 */ /* 0x000f62000c1e1900 */
[----:B------:R-:W-:-:S03]  /*0420*/  IMAD R26, R11, R8, R26 ;  /* 0x000000080b1a7224 */ /* 0x000fc600078e021a */
[----:B------:R0:W5:Y:S04]  /*0430*/  LDG.E R8, desc[UR10][R2.64+0x1c] ;  /* 0x00001c0a02087981 */ /* 0x000168000c1e1900 */
[----:B------:R1:W5:Y:S01]  /*0440*/  LDG.E R11, desc[UR10][R4.64+0x1c] ;  /* 0x00001c0a040b7981 */ /* 0x000362000c1e1900 */
[----:B------:R-:W-:Y:S01]  /*0450*/  IMAD R9, R10, R9, R26 ;  /* 0x000000090a097224 */ /* 0x000fe200078e021a */
[----:B------:R-:W-:-:S04]  /*0460*/  UIADD3 UR9, UPT, UPT, UR9, 0x10, URZ ;  /* 0x0000001009097890 */ /* 0x000fc8000fffe0ff */
[----:B------:R-:W-:Y:S01]  /*0470*/  UISETP.NE.AND UP1, UPT, UR9, URZ, UPT ;  /* 0x000000ff0900728c */ /* 0x000fe2000bf25270 */
[----:B0-----:R-:W-:Y:S02]  /*0480*/  IADD3 R2, P0, PT, R2, 0x40, RZ ;  /* 0x0000004002027810 */ /* 0x001fe40007f1e0ff */
[----:B-1----:R-:W-:Y:S02]  /*0490*/  IADD3 R4, P1, PT, R4, 0x40, RZ ;  /* 0x0000004004047810 */ /* 0x002fe40007f3e0ff */
[----:B------:R-:W-:Y:S02]  /*04a0*/  IADD3.X R3, PT, PT, RZ, R3, RZ, P0, !PT ;  /* 0x00000003ff037210 */ /* 0x000fe400007fe4ff */
[----:B------:R-:W-:Y:S01]  /*04b0*/  IADD3.X R5, PT, PT, RZ, R5, RZ, P1, !PT ;  /* 0x00000005ff057210 */ /* 0x000fe20000ffe4ff */
[----:B--2---:R-:W-:-:S04]  /*04c0*/  IMAD R9, R16, R17, R9 ;  /* 0x0000001110097224 */ /* 0x004fc800078e0209 */
[----:B---3--:R-:W-:-:S04]  /*04d0*/  IMAD R9, R14, R15, R9 ;  /* 0x0000000f0e097224 */ /* 0x008fc800078e0209 */
[----:B----4-:R-:W-:-:S04]  /*04e0*/  IMAD R9, R18, R19, R9 ;  /* 0x0000001312097224 */ /* 0x010fc800078e0209 */
[----:B-----5:R-:W-:-:S04]  /*04f0*/  IMAD R9, R20, R21, R9 ;  /* 0x0000001514097224 */ /* 0x020fc800078e0209 */
[----:B------:R-:W-:-:S04]  /*0500*/  IMAD R9, R22, R23, R9 ;  /* 0x0000001716097224 */ /* 0x000fc800078e0209 */
[----:B------:R-:W-:-:S04]  /*0510*/  IMAD R9, R24, R25, R9 ;  /* 0x0000001918097224 */ /* 0x000fc800078e0209 */
[----:B------:R-:W-:-:S04]  /*0520*/  IMAD R9, R13, R12, R9 ;  /* 0x0000000c0d097224 */ /* 0x000fc800078e0209 */
[----:B------:R-:W-:Y:S01]  /*0530*/  IMAD R14, R8, R11, R9 ;  /* 0x0000000b080e7224 */ /* 0x000fe200078e0209 */
[----:B------:R-:W-:Y:S06]  /*0540*/  BRA.U UP1, `(.L_x_2) ;  /* 0xfffffffd01247547 */ /* 0x000fec000b83ffff */
.L_x_1:
[----:B------:R-:W-:Y:S05]  /*0550*/  BRA.U !UP0, `(.L_x_0) ;  /* 0x00000005086c7547 */ /* 0x000fea000b800000 */
[----:B------:R-:W-:Y:S02]  /*0560*/  UISETP.GE.U32.AND UP0, UPT, UR7, 0x8, UPT ;  /* 0x000000080700788c */ /* 0x000fe4000bf06070 */
[----:B------:R-:W-:-:S04]  /*0570*/  ULOP3.LUT UR5, UR6, 0x7, URZ, 0xc0, !UPT ;  /* 0x0000000706057892 */ /* 0x000fc8000f8ec0ff */
[----:B------:R-:W-:-:S03]  /*0580*/  UISETP.NE.AND UP1, UPT, UR5, URZ, UPT ;  /* 0x000000ff0500728c */ /* 0x000fc6000bf25270 */
[----:B------:R-:W-:Y:S08]  /*0590*/  BRA.U !UP0, `(.L_x_3) ;  /* 0x00000001088c7547 */ /* 0x000ff0000b800000 */
[----:B------:R-:W0:Y:S01]  /*05a0*/  LDC.64 R8, c[0x0][0x380] ;  /* 0x0000e000ff087b82 */ /* 0x000e220000000a00 */
[----:B------:R-:W1:Y:S01]  /*05b0*/  LDCU.64 UR8, c[0x0][0x380] ;  /* 0x00007000ff0877ac */ /* 0x000e620008000a00 */
[CC--:B------:R-:W-:Y:S02]  /*05c0*/  IADD3 R3, PT, PT, R6.reuse, R7.reuse, RZ ;  /* 0x0000000706037210 */ /* 0x0c0fe40007ffe0ff */
[----:B------:R-:W-:-:S04]  /*05d0*/  IADD3 R10, P0, PT, R6, R7, RZ ;  /* 0x00000007060a7210 */ /* 0x000fc80007f1e0ff */
[----:B------:R-:W2:Y:S01]  /*05e0*/  LDC.64 R4, c[0x0][0x388] ;  /* 0x0000e200ff047b82 */ /* 0x000ea20000000a00 */
[----:B0-----:R-:W-:Y:S01]  /*05f0*/  IMAD.WIDE.U32 R8, R3, 0x4, R8 ;  /* 0x0000000403087825 */ /* 0x001fe200078e0008 */
[----:B------:R-:W-:Y:S02]  /*0600*/  IADD3.X R3, PT, PT, RZ, RZ, RZ, P0, !PT ;  /* 0x000000ffff037210 */ /* 0x000fe400007fe4ff */
[C---:B-1----:R-:W-:Y:S02]  /*0610*/  LEA R2, P0, R10.reuse, UR8, 0x2 ;  /* 0x000000080a027c11 */ /* 0x042fe4000f8010ff */
[----:B------:R-:W3:Y:S02]  /*0620*/  LDG.E R11, desc[UR10][R8.64] ;  /* 0x0000000a080b7981 */ /* 0x000ee4000c1e1900 */
[----:B------:R-:W-:Y:S01]  /*0630*/  LEA.HI.X R3, R10, UR9, R3, 0x2, P0 ;  /* 0x000000090a037c11 */ /* 0x000fe200080f1403 */
[----:B--2---:R-:W-:-:S04]  /*0640*/  IMAD.WIDE.U32 R4, R7, 0x4, R4 ;  /* 0x0000000407047825 */ /* 0x004fc800078e0004 */
[----:B------:R-:W2:Y:S04]  /*0650*/  LDG.E R13, desc[UR10][R2.64+0x4] ;  /* 0x0000040a020d7981 */ /* 0x000ea8000c1e1900 */
[----:B------:R-:W3:Y:S04]  /*0660*/  LDG.E R10, desc[UR10][R4.64] ;  /* 0x0000000a040a7981 */ /* 0x000ee8000c1e1900 */
[----:B------:R-:W2:Y:S04]  /*0670*/  LDG.E R12, desc[UR10][R4.64+0x4] ;  /* 0x0000040a040c7981 */ /* 0x000ea8000c1e1900 */
        /* <DEDUP_REMOVED lines=12> */
[----:B------:R-:W-:Y:S01]  /*0740*/  IADD3 R7, PT, PT, R7, 0x8, RZ ;  /* 0x0000000807077810 */ /* 0x000fe20007ffe0ff */
[----:B---3--:R-:W-:-:S04]  /*0750*/  IMAD R10, R11, R10, R14 ;  /* 0x0000000a0b0a7224 */ /* 0x008fc800078e020e */
[----:B--2---:R-:W-:-:S04]  /*0760*/  IMAD R10, R13, R12, R10 ;  /* 0x0000000c0d0a7224 */ /* 0x004fc800078e020a */
[----:B----4-:R-:W-:-:S04]  /*0770*/  IMAD R10, R15, R16, R10 ;  /* 0x000000100f0a7224 */ /* 0x010fc800078e020a */
[----:B-----5:R-:W-:-:S04]  /*0780*/  IMAD R10, R17, R18, R10 ;  /* 0x00000012110a7224 */ /* 0x020fc800078e020a */
[----:B------:R-:W-:-:S04]  /*0790*/  IMAD R10, R19, R20, R10 ;  /* 0x00000014130a7224 */ /* 0x000fc800078e020a */
[----:B------:R-:W-:-:S04]  /*07a0*/  IMAD R10, R21, R22, R10 ;  /* 0x00000016150a7224 */ /* 0x000fc800078e020a */
[----:B------:R-:W-:-:S04]  /*07b0*/  IMAD R8, R8, R9, R10 ;  /* 0x0000000908087224 */ /* 0x000fc800078e020a */
[----:B------:R-:W-:-:S07]  /*07c0*/  IMAD R14, R23, R24, R8 ;  /* 0x00000018170e7224 */ /* 0x000fce00078e0208 */
.L_x_3:
        /* <DEDUP_REMOVED lines=12> */
[----:B-1----:R-:W-:-:S03]  /*0890*/  LEA R2, P0, R10, UR6, 0x2 ;  /* 0x000000060a027c11 */ /* 0x002fc6000f8010ff */
[----:B------:R-:W3:Y:S01]  /*08a0*/  LDG.E R9, desc[UR10][R8.64] ;  /* 0x0000000a08097981 */ /* 0x000ee2000c1e1900 */
        /* <DEDUP_REMOVED lines=8> */
[----:B------:R-:W5:Y:S01]  /*0930*/  LDG.E R16, desc[UR10][R4.64+0xc] ;  /* 0x00000c0a04107981 */ /* 0x000f62000c1e1900 */
[----:B------:R-:W-:Y:S01]  /*0940*/  IADD3 R7, PT, PT, R7, 0x4, RZ ;  /* 0x0000000407077810 */ /* 0x000fe20007ffe0ff */
[----:B---3--:R-:W-:-:S04]  /*0950*/  IMAD R10, R9, R10, R14 ;  /* 0x0000000a090a7224 */ /* 0x008fc800078e020e */
[----:B--2---:R-:W-:-:S04]  /*0960*/  IMAD R10, R11, R12, R10 ;  /* 0x0000000c0b0a7224 */ /* 0x004fc800078e020a */
[----:B----4-:R-:W-:-:S04]  /*0970*/  IMAD R10, R13, R15, R10 ;  /* 0x0000000f0d0a7224 */ /* 0x010fc800078e020a */
[----:B-----5:R-:W-:-:S07]  /*0980*/  IMAD R14, R17, R16, R10 ;  /* 0x00000010110e7224 */ /* 0x020fce00078e020a */
.L_x_4:
[----:B------:R-:W-:Y:S05]  /*0990*/  BRA.U !UP1, `(.L_x_0) ;  /* 0x00000001095c7547 */ /* 0x000fea000b800000 */
[----:B------:R-:W0:Y:S01]  /*09a0*/  LDC.64 R2, c[0x0][0x388] ;  /* 0x0000e200ff027b82 */ /* 0x000e220000000a00 */
[----:B------:R-:W-:Y:S01]  /*09b0*/  IADD3 R9, PT, PT, R6, R7, RZ ;  /* 0x0000000706097210 */ /* 0x000fe20007ffe0ff */
[----:B------:R-:W-:-:S06]  /*09c0*/  UIADD3 UR4, UPT, UPT, -UR4, URZ, URZ ;  /* 0x000000ff04047290 */ /* 0x000fcc000fffe1ff */
[----:B------:R-:W1:Y:S01]  /*09d0*/  LDC.64 R4, c[0x0][0x380] ;  /* 0x0000e000ff047b82 */ /* 0x000e620000000a00 */
[----:B0-----:R-:W-:-:S03]  /*09e0*/  IMAD.WIDE.U32 R2, R7, 0x4, R2 ;  /* 0x0000000407027825 */ /* 0x001fc600078e0002 */
[----:B------:R-:W-:Y:S01]  /*09f0*/  MOV R6, R2 ;  /* 0x0000000200067202 */ /* 0x000fe20000000f00 */
[----:B-1----:R-:W-:Y:S01]  /*0a00*/  IMAD.WIDE.U32 R4, R9, 0x4, R4 ;  /* 0x0000000409047825 */ /* 0x002fe200078e0004 */
[----:B------:R-:W-:Y:S02]  /*0a10*/  MOV R9, R3 ;  /* 0x0000000300097202 */ /* 0x000fe40000000f00 */
[----:B------:R-:W-:Y:S02]  /*0a20*/  MOV R2, R4 ;  /* 0x0000000400027202 */ /* 0x000fe40000000f00 */
[----:B------:R-:W-:-:S07]  /*0a30*/  MOV R7, R5 ;  /* 0x0000000500077202 */ /* 0x000fce0000000f00 */
.L_x_5:
[----:B------:R-:W-:Y:S02]  /*0a40*/  MOV R3, R7 ;  /* 0x0000000700037202 */ /* 0x000fe40000000f00 */
[----:B------:R-:W-:Y:S02]  /*0a50*/  MOV R4, R6 ;  /* 0x0000000600047202 */ /* 0x000fe40000000f00 */
[----:B------:R-:W-:Y:S02]  /*0a60*/  MOV R5, R9 ;  /* 0x0000000900057202 */ /* 0x000fe40000000f00 */
[----:B------:R0:W2:Y:S04]  /*0a70*/  LDG.E R3, desc[UR10][R2.64] ;  /* 0x0000000a02037981 */ /* 0x0000a8000c1e1900 */
[----:B------:R-:W2:Y:S01]  /*0a80*/  LDG.E R4, desc[UR10][R4.64] ;  /* 0x0000000a04047981 */ /* 0x000ea2000c1e1900 */
[----:B------:R-:W-:Y:S01]  /*0a90*/  UIADD3 UR4, UPT, UPT, UR4, 0x1, URZ ;  /* 0x0000000104047890 */ /* 0x000fe2000fffe0ff */
[----:B------:R-:W-:-:S03]  /*0aa0*/  IADD3 R6, P0, PT, R6, 0x4, RZ ;  /* 0x0000000406067810 */ /* 0x000fc60007f1e0ff */
[----:B------:R-:W-:Y:S01]  /*0ab0*/  UISETP.NE.AND UP0, UPT, UR4, URZ, UPT ;  /* 0x000000ff0400728c */ /* 0x000fe2000bf05270 */
[----:B0-----:R-:W-:Y:S02]  /*0ac0*/  IADD3 R2, P1, PT, R2, 0x4, RZ ;  /* 0x0000000402027810 */ /* 0x001fe40007f3e0ff */
[----:B------:R-:W-:Y:S02]  /*0ad0*/  IADD3.X R9, PT, PT, RZ, R9, RZ, P0, !PT ;  /* 0x00000009ff097210 */ /* 0x000fe400007fe4ff */
[----:B------:R-:W-:Y:S01]  /*0ae0*/  IADD3.X R7, PT, PT, RZ, R7, RZ, P1, !PT ;  /* 0x00000007ff077210 */ /* 0x000fe20000ffe4ff */
[----:B--2---:R-:W-:-:S03]  /*0af0*/  IMAD R14, R3, R4, R14 ;  /* 0x00000004030e7224 */ /* 0x004fc600078e020e */
[----:B------:R-:W-:Y:S05]  /*0b00*/  BRA.U UP0, `(.L_x_5) ;  /* 0xfffffffd00cc7547 */ /* 0x000fea000b83ffff */
.L_x_0:
[----:B------:R-:W0:Y:S02]  /*0b10*/  LDC.64 R2, c[0x0][0x390] ;  /* 0x0000e400ff027b82 */ /* 0x000e240000000a00 */
[----:B0-----:R-:W-:-:S05]  /*0b20*/  IMAD.WIDE.U32 R2, R0, 0x4, R2 ;  /* 0x0000000400027825 */ /* 0x001fca00078e0002 */
[----:B------:R-:W-:Y:S01]  /*0b30*/  STG.E desc[UR10][R2.64], R14 ;  /* 0x0000000e02007986 */ /* 0x000fe2000c10190a */
[----:B------:R-:W-:Y:S05]  /*0b40*/  EXIT ;  /* 0x000000000000794d */ /* 0x000fea0003800000 */
.L_x_6:
[----:B------:R-:W-:-:S00]  /*0b50*/  BRA `(.L_x_6) ;  /* 0xfffffffc00fc7947 */ /* 0x000fc0000383ffff */
[----:B------:R-:W-:-:S00]  /*0b60*/  NOP ;  /* 0x0000000000007918 */ /* 0x000fc00000000000 */
        /* <DEDUP_REMOVED lines=9> */
.L_x_7:


//--------------------- .nv.shared.reserved.0     --------------------------
	.section	.nv.shared.reserved.0,"aw",@nobits
	.weak		__nv_reservedSMEM_offset_0_alias
	.size		__nv_reservedSMEM_offset_0_alias, 0, 64
	.other		__nv_reservedSMEM_offset_0_alias,@"STO_CUDA_RESERVED_SHARED STV_DEFAULT"
__nv_reservedSMEM_offset_0_alias:
	.zero		0
	.zero		64


//--------------------- .nv.constant0._Z6kernelPiS_S_ii --------------------------
	.section	.nv.constant0._Z6kernelPiS_S_ii,"a",@progbits
	.sectionflags	@""
	.align	4
.nv.constant0._Z6kernelPiS_S_ii:
	.zero		928


//--------------------- SYMBOLS --------------------------

	.type		.nv.reservedSmem.offset0,@object
	.size		.nv.reservedSmem.offset0,0x4
